//
// Generated by NVIDIA NVVM Compiler
//
// Compiler Build ID: CL-36424714
// Cuda compilation tools, release 13.0, V13.0.88
// Based on NVVM 20.0.0
//

.version 9.0
.target sm_100
.address_size 64

	// .globl	_Z11some_kernelP6StatesP10Parametersi

.visible .entry _Z11some_kernelP6StatesP10Parametersi(
	.param .u64 .ptr .align 1 _Z11some_kernelP6StatesP10Parametersi_param_0,
	.param .u64 .ptr .align 1 _Z11some_kernelP6StatesP10Parametersi_param_1,
	.param .u32 _Z11some_kernelP6StatesP10Parametersi_param_2
)
{
	.reg .pred 	%p<2>;
	.reg .b32 	%r<6>;
	.reg .b32 	%f<7>;
	.reg .b64 	%rd<13>;
	.reg .b64 	%fd<3>;

	ld.param.u64 	%rd1, [_Z11some_kernelP6StatesP10Parametersi_param_0];
	ld.param.u32 	%r2, [_Z11some_kernelP6StatesP10Parametersi_param_2];
	mov.u32 	%r3, %ctaid.x;
	mov.u32 	%r4, %ntid.x;
	mov.u32 	%r5, %tid.x;
	mad.lo.s32 	%r1, %r3, %r4, %r5;
	setp.ge.s32 	%p1, %r1, %r2;
	@%p1 bra 	$L__BB0_2;
	cvta.to.global.u64 	%rd2, %rd1;
	ld.global.u64 	%rd3, [%rd2];
	cvta.to.global.u64 	%rd4, %rd3;
	mul.wide.s32 	%rd5, %r1, 4;
	add.s64 	%rd6, %rd4, %rd5;
	ld.global.f32 	%f1, [%rd6];
	add.f32 	%f2, %f1, 0f43FA0000;
	st.global.f32 	[%rd6], %f2;
	ld.global.u64 	%rd7, [%rd2+16];
	cvta.to.global.u64 	%rd8, %rd7;
	add.s64 	%rd9, %rd8, %rd5;
	ld.global.f32 	%f3, [%rd9];
	add.f32 	%f4, %f3, 0fC2C80000;
	st.global.f32 	[%rd9], %f4;
	ld.global.u64 	%rd10, [%rd2+8];
	cvta.to.global.u64 	%rd11, %rd10;
	add.s64 	%rd12, %rd11, %rd5;
	ld.global.f32 	%f5, [%rd12];
	cvt.f64.f32 	%fd1, %f5;
	add.f64 	%fd2, %fd1, 0d3FF7333333333333;
	cvt.rn.f32.f64 	%f6, %fd2;
	st.global.f32 	[%rd12], %f6;
$L__BB0_2:
	ret;

}


// ===== COMPILED SASS (sm_100) =====

	.target	sm_100

	.elftype	@"ET_EXEC"


//--------------------- .note.nv.tkinfo           --------------------------
	.section	.note.nv.tkinfo,"",@"SHT_NOTE"
	.sectionflags	@"SHF_NOTE_NV_TKINFO"
	.tkinfo
        /*0018*/ 	.word	0x00000002
        /*0030*/ 	.string	""
        /*0030*/ 	.string	"ptxas"
        /*0030*/ 	.string	"Cuda compilation tools, release 13.0, V13.0.88"
        /*0030*/ 	.string	"Build cuda_13.0.r13.0/compiler.36424714_0"
        /*0030*/ 	.string	"-arch sm_100 -m 64 "



//--------------------- .note.nv.cuinfo           --------------------------
	.section	.note.nv.cuinfo,"",@"SHT_NOTE"
	.sectionflags	@"SHF_NOTE_NV_CUINFO"
        /*0018*/ 	.short	0x0002
        /*001a*/ 	.short	0x0064
        /*001c*/ 	.short	0x0082
	.zero		2


//--------------------- .nv.info                  --------------------------
	.section	.nv.info,"",@"SHT_CUDA_INFO"
	.align	4


	//----- nvinfo : EIATTR_REGCOUNT
	.align		4
        /*0000*/ 	.byte	0x04, 0x2f
        /*0002*/ 	.short	(.L_1 - .L_0)
	.align		4
.L_0:
        /*0004*/ 	.word	index@(_Z11some_kernelP6StatesP10Parametersi)
        /*0008*/ 	.word	0x00000012


	//----- nvinfo : EIATTR_FRAME_SIZE
	.align		4
.L_1:
        /*000c*/ 	.byte	0x04, 0x11
        /*000e*/ 	.short	(.L_3 - .L_2)
	.align		4
.L_2:
        /*0010*/ 	.word	index@(_Z11some_kernelP6StatesP10Parametersi)
        /*0014*/ 	.word	0x00000000


	//----- nvinfo : EIATTR_MIN_STACK_SIZE
	.align		4
.L_3:
        /*0018*/ 	.byte	0x04, 0x12
        /*001a*/ 	.short	(.L_5 - .L_4)
	.align		4
.L_4:
        /*001c*/ 	.word	index@(_Z11some_kernelP6StatesP10Parametersi)
        /*0020*/ 	.word	0x00000000
.L_5:


//--------------------- .nv.compat                --------------------------
	.section	.nv.compat,"",@"SHT_CUDA_COMPAT_INFO"
	.align	4
        /*0000*/ 	.byte	0x02, 0x09, 0x00, 0x00, 0x02, 0x02, 0x01, 0x00, 0x02, 0x05, 0x05, 0x00, 0x03, 0x07, 0x01, 0x01
        /*0010*/ 	.byte	0x02, 0x03, 0x00, 0x00, 0x02, 0x06, 0x01, 0x00, 0x04, 0x0b, 0x08, 0x00, 0x01, 0x00, 0x00, 0x00
        /*0020*/ 	.byte	0x00, 0x00, 0x00, 0x00


//--------------------- .nv.info._Z11some_kernelP6StatesP10Parametersi --------------------------
	.section	.nv.info._Z11some_kernelP6StatesP10Parametersi,"",@"SHT_CUDA_INFO"
	.sectionflags	@""
	.align	4


	//----- nvinfo : EIATTR_CUDA_API_VERSION
	.align		4
        /*0000*/ 	.byte	0x04, 0x37
        /*0002*/ 	.short	(.L_7 - .L_6)
.L_6:
        /*0004*/ 	.word	0x00000082


	//----- nvinfo : EIATTR_KPARAM_INFO
	.align		4
.L_7:
        /*0008*/ 	.byte	0x04, 0x17
        /*000a*/ 	.short	(.L_9 - .L_8)
.L_8:
        /*000c*/ 	.word	0x00000000
        /*0010*/ 	.short	0x0002
        /*0012*/ 	.short	0x0010
        /*0014*/ 	.byte	0x00, 0xf0, 0x11, 0x00


	//----- nvinfo : EIATTR_KPARAM_INFO
	.align		4
.L_9:
        /*0018*/ 	.byte	0x04, 0x17
        /*001a*/ 	.short	(.L_11 - .L_10)
.L_10:
        /*001c*/ 	.word	0x00000000
        /*0020*/ 	.short	0x0001
        /*0022*/ 	.short	0x0008
        /*0024*/ 	.byte	0x00, 0xf5, 0x21, 0x00


	//----- nvinfo : EIATTR_KPARAM_INFO
	.align		4
.L_11:
        /*0028*/ 	.byte	0x04, 0x17
        /*002a*/ 	.short	(.L_13 - .L_12)
.L_12:
        /*002c*/ 	.word	0x00000000
        /*0030*/ 	.short	0x0000
        /*0032*/ 	.short	0x0000
        /*0034*/ 	.byte	0x00, 0xf5, 0x21, 0x00


	//----- nvinfo : EIATTR_SPARSE_MMA_MASK
	.align		4
.L_13:
        /*0038*/ 	.byte	0x03, 0x50
        /*003a*/ 	.short	0x0000


	//----- nvinfo : EIATTR_MAXREG_COUNT
	.align		4
        /*003c*/ 	.byte	0x03, 0x1b
        /*003e*/ 	.short	0x00ff


	//----- nvinfo : EIATTR_MERCURY_ISA_VERSION
	.align		4
        /*0040*/ 	.byte	0x03, 0x5f
        /*0042*/ 	.short	0x0101


	//----- nvinfo : EIATTR_VRC_CTA_INIT_COUNT
	.align		4
        /*0044*/ 	.byte	0x02, 0x4a
	.zero		1
	.zero		1


	//----- nvinfo : EIATTR_EXIT_INSTR_OFFSETS
	.align		4
        /*0048*/ 	.byte	0x04, 0x1c
        /*004a*/ 	.short	(.L_15 - .L_14)


	//   ....[0]....
.L_14:
        /*004c*/ 	.word	0x00000070


	//   ....[1]....
        /*0050*/ 	.word	0x000001d0


	//----- nvinfo : EIATTR_CBANK_PARAM_SIZE
	.align		4
.L_15:
        /*0054*/ 	.byte	0x03, 0x19
        /*0056*/ 	.short	0x0014


	//----- nvinfo : EIATTR_PARAM_CBANK
	.align		4
        /*0058*/ 	.byte	0x04, 0x0a
        /*005a*/ 	.short	(.L_17 - .L_16)
	.align		4
.L_16:
        /*005c*/ 	.word	index@(.nv.constant0._Z11some_kernelP6StatesP10Parametersi)
        /*0060*/ 	.short	0x0380
        /*0062*/ 	.short	0x0014


	//----- nvinfo : EIATTR_SW_WAR
	.align		4
.L_17:
        /*0064*/ 	.byte	0x04, 0x36
        /*0066*/ 	.short	(.L_19 - .L_18)
.L_18:
        /*0068*/ 	.word	0x00000008
.L_19:


//--------------------- .nv.callgraph             --------------------------
	.section	.nv.callgraph,"",@"SHT_CUDA_CALLGRAPH"
	.align	4
	.sectionentsize	8
	.align		4
        /*0000*/ 	.word	0x00000000
	.align		4
        /*0004*/ 	.word	0xffffffff
	.align		4
        /*0008*/ 	.word	0x00000000
	.align		4
        /*000c*/ 	.word	0xfffffffe
	.align		4
        /*0010*/ 	.word	0x00000000
	.align		4
        /*0014*/ 	.word	0xfffffffd
	.align		4
        /*0018*/ 	.word	0x00000000
	.align		4
        /*001c*/ 	.word	0xfffffffc


//--------------------- .text._Z11some_kernelP6StatesP10Parametersi --------------------------
	.section	.text._Z11some_kernelP6StatesP10Parametersi,"ax",@progbits
	.align	128
        .global         _Z11some_kernelP6StatesP10Parametersi
        .type           _Z11some_kernelP6StatesP10Parametersi,@function
        .size           _Z11some_kernelP6StatesP10Parametersi,(.L_x_1 - _Z11some_kernelP6StatesP10Parametersi)
        .other          _Z11some_kernelP6StatesP10Parametersi,@"STO_CUDA_ENTRY STV_DEFAULT"
_Z11some_kernelP6StatesP10Parametersi:
.text._Z11some_kernelP6StatesP10Parametersi:
[----:B------:R-:W-:Y:S01]  /*0000*/  LDC R1, c[0x0][0x37c] ;  /* 0x0000df00ff017b82 */ /* 0x000fe20000000800 */
[----:B------:R-:W0:Y:S07]  /*0010*/  S2R R0, SR_TID.X ;  /* 0x0000000000007919 */ /* 0x000e2e0000002100 */
[----:B------:R-:W0:Y:S01]  /*0020*/  S2UR UR4, SR_CTAID.X ;  /* 0x00000000000479c3 */ /* 0x000e220000002500 */
[----:B------:R-:W1:Y:S07]  /*0030*/  LDCU UR5, c[0x0][0x390] ;  /* 0x00007200ff0577ac */ /* 0x000e6e0008000800 */
[----:B------:R-:W0:Y:S02]  /*0040*/  LDC R11, c[0x0][0x360] ;  /* 0x0000d800ff0b7b82 */ /* 0x000e240000000800 */
[----:B0-----:R-:W-:-:S05]  /*0050*/  IMAD R11, R11, UR4, R0 ;  /* 0x000000040b0b7c24 */ /* 0x001fca000f8e0200 */
[----:B-1----:R-:W-:-:S13]  /*0060*/  ISETP.GE.AND P0, PT, R11, UR5, PT ;  /* 0x000000050b007c0c */ /* 0x002fda000bf06270 */
[----:B------:R-:W-:Y:S05]  /*0070*/  @P0 EXIT ;  /* 0x000000000000094d */ /* 0x000fea0003800000 */
[----:B------:R-:W0:Y:S01]  /*0080*/  LDC.64 R2, c[0x0][0x380] ;  /* 0x0000e000ff027b82 */ /* 0x000e220000000a00 */
[----:B------:R-:W0:Y:S02]  /*0090*/  LDCU.64 UR4, c[0x0][0x358] ;  /* 0x00006b00ff0477ac */ /* 0x000e240008000a00 */
[----:B0-----:R-:W2:Y:S02]  /*00a0*/  LDG.E.64 R4, desc[UR4][R2.64] ;  /* 0x0000000402047981 */ /* 0x001ea4000c1e1b00 */
[----:B--2---:R-:W-:-:S05]  /*00b0*/  IMAD.WIDE R4, R11, 0x4, R4 ;  /* 0x000000040b047825 */ /* 0x004fca00078e0204 */
[----:B------:R-:W2:Y:S02]  /*00c0*/  LDG.E R0, desc[UR4][R4.64] ;  /* 0x0000000404007981 */ /* 0x000ea4000c1e1900 */
[----:B--2---:R-:W-:-:S05]  /*00d0*/  FADD R13, R0, 500 ;  /* 0x43fa0000000d7421 */ /* 0x004fca0000000000 */
[----:B------:R-:W-:Y:S04]  /*00e0*/  STG.E desc[UR4][R4.64], R13 ;  /* 0x0000000d04007986 */ /* 0x000fe8000c101904 */
[----:B------:R-:W2:Y:S02]  /*00f0*/  LDG.E.64 R6, desc[UR4][R2.64+0x10] ;  /* 0x0000100402067981 */ /* 0x000ea4000c1e1b00 */
[----:B--2---:R-:W-:-:S05]  /*0100*/  IMAD.WIDE R6, R11, 0x4, R6 ;  /* 0x000000040b067825 */ /* 0x004fca00078e0206 */
[----:B------:R-:W2:Y:S02]  /*0110*/  LDG.E R0, desc[UR4][R6.64] ;  /* 0x0000000406007981 */ /* 0x000ea4000c1e1900 */
[----:B--2---:R-:W-:-:S05]  /*0120*/  FADD R15, R0, -100 ;  /* 0xc2c80000000f7421 */ /* 0x004fca0000000000 */
[----:B------:R-:W-:Y:S04]  /*0130*/  STG.E desc[UR4][R6.64], R15 ;  /* 0x0000000f06007986 */ /* 0x000fe8000c101904 */
[----:B------:R-:W2:Y:S02]  /*0140*/  LDG.E.64 R8, desc[UR4][R2.64+0x8] ;  /* 0x0000080402087981 */ /* 0x000ea4000c1e1b00 */
[----:B--2---:R-:W-:-:S05]  /*0150*/  IMAD.WIDE R8, R11, 0x4, R8 ;  /* 0x000000040b087825 */ /* 0x004fca00078e0208 */
[----:B------:R-:W2:Y:S01]  /*0160*/  LDG.E R0, desc[UR4][R8.64] ;  /* 0x0000000408007981 */ /* 0x000ea2000c1e1900 */
[----:B------:R-:W-:Y:S01]  /*0170*/  UMOV UR6, 0x33333333 ;  /* 0x3333333300067882 */ /* 0x000fe20000000000 */
[----:B------:R-:W-:Y:S01]  /*0180*/  UMOV UR7, 0x3ff73333 ;  /* 0x3ff7333300077882 */ /* 0x000fe20000000000 */
[----:B--2---:R-:W0:Y:S02]  /*0190*/  F2F.F64.F32 R10, R0 ;  /* 0x00000000000a7310 */ /* 0x004e240000201800 */
[----:B0-----:R-:W-:-:S10]  /*01a0*/  DADD R10, R10, UR6 ;  /* 0x000000060a0a7e29 */ /* 0x001fd40008000000 */
[----:B------:R-:W0:Y:S02]  /*01b0*/  F2F.F32.F64 R11, R10 ;  /* 0x0000000a000b7310 */ /* 0x000e240000301000 */
[----:B0-----:R-:W-:Y:S01]  /*01c0*/  STG.E desc[UR4][R8.64], R11 ;  /* 0x0000000b08007986 */ /* 0x001fe2000c101904 */
[----:B------:R-:W-:Y:S05]  /*01d0*/  EXIT ;  /* 0x000000000000794d */ /* 0x000fea0003800000 */
.L_x_0:
[----:B------:R-:W-:-:S00]  /*01e0*/  BRA `(.L_x_0) ;  /* 0xfffffffc00fc7947 */ /* 0x000fc0000383ffff */
[----:B------:R-:W-:-:S00]  /*01f0*/  NOP ;  /* 0x0000000000007918 */ /* 0x000fc00000000000 */
        /* <DEDUP_REMOVED lines=8> */
.L_x_1:


//--------------------- .nv.shared.reserved.0     --------------------------
	.section	.nv.shared.reserved.0,"aw",@nobits
	.weak		__nv_reservedSMEM_offset_0_alias
	.size		__nv_reservedSMEM_offset_0_alias, 0, 64
	.other		__nv_reservedSMEM_offset_0_alias,@"STO_CUDA_RESERVED_SHARED STV_DEFAULT"
__nv_reservedSMEM_offset_0_alias:
	.zero		0
	.zero		64


//--------------------- .nv.constant0._Z11some_kernelP6StatesP10Parametersi --------------------------
	.section	.nv.constant0._Z11some_kernelP6StatesP10Parametersi,"a",@progbits
	.sectionflags	@""
	.align	4
.nv.constant0._Z11some_kernelP6StatesP10Parametersi:
	.zero		916


//--------------------- SYMBOLS --------------------------

	.type		.nv.reservedSmem.offset0,@object
	.size		.nv.reservedSmem.offset0,0x4
